//
// Generated by NVIDIA NVVM Compiler
//
// Compiler Build ID: CL-36424714
// Cuda compilation tools, release 13.0, V13.0.88
// Based on NVVM 20.0.0
//

.version 9.0
.target sm_100
.address_size 64

	// .globl	_Z11euler_gpu_2PfS_fi

.visible .entry _Z11euler_gpu_2PfS_fi(
	.param .u64 .ptr .align 1 _Z11euler_gpu_2PfS_fi_param_0,
	.param .u64 .ptr .align 1 _Z11euler_gpu_2PfS_fi_param_1,
	.param .f32 _Z11euler_gpu_2PfS_fi_param_2,
	.param .u32 _Z11euler_gpu_2PfS_fi_param_3
)
{
	.reg .pred 	%p<2>;
	.reg .b32 	%r<6>;
	.reg .b32 	%f<4>;
	.reg .b64 	%rd<8>;

	ld.param.u64 	%rd1, [_Z11euler_gpu_2PfS_fi_param_0];
	ld.param.u64 	%rd2, [_Z11euler_gpu_2PfS_fi_param_1];
	ld.param.f32 	%f1, [_Z11euler_gpu_2PfS_fi_param_2];
	ld.param.u32 	%r2, [_Z11euler_gpu_2PfS_fi_param_3];
	mov.u32 	%r3, %tid.x;
	mov.u32 	%r4, %ctaid.x;
	mov.u32 	%r5, %ntid.x;
	mad.lo.s32 	%r1, %r4, %r5, %r3;
	setp.ge.s32 	%p1, %r1, %r2;
	@%p1 bra 	$L__BB0_2;
	cvta.to.global.u64 	%rd3, %rd2;
	cvta.to.global.u64 	%rd4, %rd1;
	mul.wide.s32 	%rd5, %r1, 4;
	add.s64 	%rd6, %rd3, %rd5;
	ld.global.f32 	%f2, [%rd6];
	fma.rn.f32 	%f3, %f1, %f2, 0fBF800000;
	add.s64 	%rd7, %rd4, %rd5;
	st.global.f32 	[%rd7], %f3;
$L__BB0_2:
	ret;

}


// ===== COMPILED SASS (sm_100) =====

	.target	sm_100

	.elftype	@"ET_EXEC"


//--------------------- .note.nv.tkinfo           --------------------------
	.section	.note.nv.tkinfo,"",@"SHT_NOTE"
	.sectionflags	@"SHF_NOTE_NV_TKINFO"
	.tkinfo
        /*0018*/ 	.word	0x00000002
        /*0030*/ 	.string	""
        /*0030*/ 	.string	"ptxas"
        /*0030*/ 	.string	"Cuda compilation tools, release 13.0, V13.0.88"
        /*0030*/ 	.string	"Build cuda_13.0.r13.0/compiler.36424714_0"
        /*0030*/ 	.string	"-arch sm_100 -m 64 "



//--------------------- .note.nv.cuinfo           --------------------------
	.section	.note.nv.cuinfo,"",@"SHT_NOTE"
	.sectionflags	@"SHF_NOTE_NV_CUINFO"
        /*0018*/ 	.short	0x0002
        /*001a*/ 	.short	0x0064
        /*001c*/ 	.short	0x0082
	.zero		2


//--------------------- .nv.info                  --------------------------
	.section	.nv.info,"",@"SHT_CUDA_INFO"
	.align	4


	//----- nvinfo : EIATTR_REGCOUNT
	.align		4
        /*0000*/ 	.byte	0x04, 0x2f
        /*0002*/ 	.short	(.L_1 - .L_0)
	.align		4
.L_0:
        /*0004*/ 	.word	index@(_Z11euler_gpu_2PfS_fi)
        /*0008*/ 	.word	0x0000000c


	//----- nvinfo : EIATTR_FRAME_SIZE
	.align		4
.L_1:
        /*000c*/ 	.byte	0x04, 0x11
        /*000e*/ 	.short	(.L_3 - .L_2)
	.align		4
.L_2:
        /*0010*/ 	.word	index@(_Z11euler_gpu_2PfS_fi)
        /*0014*/ 	.word	0x00000000


	//----- nvinfo : EIATTR_MIN_STACK_SIZE
	.align		4
.L_3:
        /*0018*/ 	.byte	0x04, 0x12
        /*001a*/ 	.short	(.L_5 - .L_4)
	.align		4
.L_4:
        /*001c*/ 	.word	index@(_Z11euler_gpu_2PfS_fi)
        /*0020*/ 	.word	0x00000000
.L_5:


//--------------------- .nv.compat                --------------------------
	.section	.nv.compat,"",@"SHT_CUDA_COMPAT_INFO"
	.align	4
        /*0000*/ 	.byte	0x02, 0x09, 0x00, 0x00, 0x02, 0x02, 0x01, 0x00, 0x02, 0x05, 0x05, 0x00, 0x03, 0x07, 0x01, 0x01
        /*0010*/ 	.byte	0x02, 0x03, 0x00, 0x00, 0x02, 0x06, 0x01, 0x00, 0x04, 0x0b, 0x08, 0x00, 0x09, 0x00, 0x00, 0x00
        /*0020*/ 	.byte	0x00, 0x00, 0x00, 0x00


//--------------------- .nv.info._Z11euler_gpu_2PfS_fi --------------------------
	.section	.nv.info._Z11euler_gpu_2PfS_fi,"",@"SHT_CUDA_INFO"
	.sectionflags	@""
	.align	4


	//----- nvinfo : EIATTR_CUDA_API_VERSION
	.align		4
        /*0000*/ 	.byte	0x04, 0x37
        /*0002*/ 	.short	(.L_7 - .L_6)
.L_6:
        /*0004*/ 	.word	0x00000082


	//----- nvinfo : EIATTR_KPARAM_INFO
	.align		4
.L_7:
        /*0008*/ 	.byte	0x04, 0x17
        /*000a*/ 	.short	(.L_9 - .L_8)
.L_8:
        /*000c*/ 	.word	0x00000000
        /*0010*/ 	.short	0x0003
        /*0012*/ 	.short	0x0014
        /*0014*/ 	.byte	0x00, 0xf0, 0x11, 0x00


	//----- nvinfo : EIATTR_KPARAM_INFO
	.align		4
.L_9:
        /*0018*/ 	.byte	0x04, 0x17
        /*001a*/ 	.short	(.L_11 - .L_10)
.L_10:
        /*001c*/ 	.word	0x00000000
        /*0020*/ 	.short	0x0002
        /*0022*/ 	.short	0x0010
        /*0024*/ 	.byte	0x00, 0xf0, 0x11, 0x00


	//----- nvinfo : EIATTR_KPARAM_INFO
	.align		4
.L_11:
        /*0028*/ 	.byte	0x04, 0x17
        /*002a*/ 	.short	(.L_13 - .L_12)
.L_12:
        /*002c*/ 	.word	0x00000000
        /*0030*/ 	.short	0x0001
        /*0032*/ 	.short	0x0008
        /*0034*/ 	.byte	0x00, 0xf5, 0x21, 0x00


	//----- nvinfo : EIATTR_KPARAM_INFO
	.align		4
.L_13:
        /*0038*/ 	.byte	0x04, 0x17
        /*003a*/ 	.short	(.L_15 - .L_14)
.L_14:
        /*003c*/ 	.word	0x00000000
        /*0040*/ 	.short	0x0000
        /*0042*/ 	.short	0x0000
        /*0044*/ 	.byte	0x00, 0xf5, 0x21, 0x00


	//----- nvinfo : EIATTR_SPARSE_MMA_MASK
	.align		4
.L_15:
        /*0048*/ 	.byte	0x03, 0x50
        /*004a*/ 	.short	0x0000


	//----- nvinfo : EIATTR_MAXREG_COUNT
	.align		4
        /*004c*/ 	.byte	0x03, 0x1b
        /*004e*/ 	.short	0x00ff


	//----- nvinfo : EIATTR_MERCURY_ISA_VERSION
	.align		4
        /*0050*/ 	.byte	0x03, 0x5f
        /*0052*/ 	.short	0x0101


	//----- nvinfo : EIATTR_VRC_CTA_INIT_COUNT
	.align		4
        /*0054*/ 	.byte	0x02, 0x4a
	.zero		1
	.zero		1


	//----- nvinfo : EIATTR_EXIT_INSTR_OFFSETS
	.align		4
        /*0058*/ 	.byte	0x04, 0x1c
        /*005a*/ 	.short	(.L_17 - .L_16)


	//   ....[0]....
.L_16:
        /*005c*/ 	.word	0x00000070


	//   ....[1]....
        /*0060*/ 	.word	0x00000110


	//----- nvinfo : EIATTR_CBANK_PARAM_SIZE
	.align		4
.L_17:
        /*0064*/ 	.byte	0x03, 0x19
        /*0066*/ 	.short	0x0018


	//----- nvinfo : EIATTR_PARAM_CBANK
	.align		4
        /*0068*/ 	.byte	0x04, 0x0a
        /*006a*/ 	.short	(.L_19 - .L_18)
	.align		4
.L_18:
        /*006c*/ 	.word	index@(.nv.constant0._Z11euler_gpu_2PfS_fi)
        /*0070*/ 	.short	0x0380
        /*0072*/ 	.short	0x0018


	//----- nvinfo : EIATTR_SW_WAR
	.align		4
.L_19:
        /*0074*/ 	.byte	0x04, 0x36
        /*0076*/ 	.short	(.L_21 - .L_20)
.L_20:
        /*0078*/ 	.word	0x00000008
.L_21:


//--------------------- .nv.callgraph             --------------------------
	.section	.nv.callgraph,"",@"SHT_CUDA_CALLGRAPH"
	.align	4
	.sectionentsize	8
	.align		4
        /*0000*/ 	.word	0x00000000
	.align		4
        /*0004*/ 	.word	0xffffffff
	.align		4
        /*0008*/ 	.word	0x00000000
	.align		4
        /*000c*/ 	.word	0xfffffffe
	.align		4
        /*0010*/ 	.word	0x00000000
	.align		4
        /*0014*/ 	.word	0xfffffffd
	.align		4
        /*0018*/ 	.word	0x00000000
	.align		4
        /*001c*/ 	.word	0xfffffffc


//--------------------- .text._Z11euler_gpu_2PfS_fi --------------------------
	.section	.text._Z11euler_gpu_2PfS_fi,"ax",@progbits
	.align	128
        .global         _Z11euler_gpu_2PfS_fi
        .type           _Z11euler_gpu_2PfS_fi,@function
        .size           _Z11euler_gpu_2PfS_fi,(.L_x_1 - _Z11euler_gpu_2PfS_fi)
        .other          _Z11euler_gpu_2PfS_fi,@"STO_CUDA_ENTRY STV_DEFAULT"
_Z11euler_gpu_2PfS_fi:
.text._Z11euler_gpu_2PfS_fi:
[----:B------:R-:W-:Y:S01]  /*0000*/  LDC R1, c[0x0][0x37c] ;  /* 0x0000df00ff017b82 */ /* 0x000fe20000000800 */
[----:B------:R-:W0:Y:S07]  /*0010*/  S2R R7, SR_TID.X ;  /* 0x0000000000077919 */ /* 0x000e2e0000002100 */
[----:B------:R-:W0:Y:S01]  /*0020*/  S2UR UR4, SR_CTAID.X ;  /* 0x00000000000479c3 */ /* 0x000e220000002500 */
[----:B------:R-:W1:Y:S07]  /*0030*/  LDCU UR5, c[0x0][0x394] ;  /* 0x00007280ff0577ac */ /* 0x000e6e0008000800 */
[----:B------:R-:W0:Y:S02]  /*0040*/  LDC R0, c[0x0][0x360] ;  /* 0x0000d800ff007b82 */ /* 0x000e240000000800 */
[----:B0-----:R-:W-:-:S05]  /*0050*/  IMAD R7, R0, UR4, R7 ;  /* 0x0000000400077c24 */ /* 0x001fca000f8e0207 */
[----:B-1----:R-:W-:-:S13]  /*0060*/  ISETP.GE.AND P0, PT, R7, UR5, PT ;  /* 0x0000000507007c0c */ /* 0x002fda000bf06270 */
[----:B------:R-:W-:Y:S05]  /*0070*/  @P0 EXIT ;  /* 0x000000000000094d */ /* 0x000fea0003800000 */
[----:B------:R-:W0:Y:S01]  /*0080*/  LDC.64 R2, c[0x0][0x388] ;  /* 0x0000e200ff027b82 */ /* 0x000e220000000a00 */
[----:B------:R-:W1:Y:S07]  /*0090*/  LDCU.64 UR4, c[0x0][0x358] ;  /* 0x00006b00ff0477ac */ /* 0x000e6e0008000a00 */
[----:B------:R-:W2:Y:S08]  /*00a0*/  LDC.64 R4, c[0x0][0x380] ;  /* 0x0000e000ff047b82 */ /* 0x000eb00000000a00 */
[----:B------:R-:W3:Y:S01]  /*00b0*/  LDC R9, c[0x0][0x390] ;  /* 0x0000e400ff097b82 */ /* 0x000ee20000000800 */
[----:B0-----:R-:W-:-:S06]  /*00c0*/  IMAD.WIDE R2, R7, 0x4, R2 ;  /* 0x0000000407027825 */ /* 0x001fcc00078e0202 */
[----:B-1----:R-:W3:Y:S01]  /*00d0*/  LDG.E R2, desc[UR4][R2.64] ;  /* 0x0000000402027981 */ /* 0x002ee2000c1e1900 */
[----:B--2---:R-:W-:-:S04]  /*00e0*/  IMAD.WIDE R4, R7, 0x4, R4 ;  /* 0x0000000407047825 */ /* 0x004fc800078e0204 */
[----:B---3--:R-:W-:-:S05]  /*00f0*/  FFMA R7, R2, R9, -1 ;  /* 0xbf80000002077423 */ /* 0x008fca0000000009 */
[----:B------:R-:W-:Y:S01]  /*0100*/  STG.E desc[UR4][R4.64], R7 ;  /* 0x0000000704007986 */ /* 0x000fe2000c101904 */
[----:B------:R-:W-:Y:S05]  /*0110*/  EXIT ;  /* 0x000000000000794d */ /* 0x000fea0003800000 */
.L_x_0:
[----:B------:R-:W-:-:S00]  /*0120*/  BRA `(.L_x_0) ;  /* 0xfffffffc00fc7947 */ /* 0x000fc0000383ffff */
[----:B------:R-:W-:-:S00]  /*0130*/  NOP ;  /* 0x0000000000007918 */ /* 0x000fc00000000000 */
        /* <DEDUP_REMOVED lines=12> */
.L_x_1:


//--------------------- .nv.shared.reserved.0     --------------------------
	.section	.nv.shared.reserved.0,"aw",@nobits
	.weak		__nv_reservedSMEM_offset_0_alias
	.size		__nv_reservedSMEM_offset_0_alias, 0, 64
	.other		__nv_reservedSMEM_offset_0_alias,@"STO_CUDA_RESERVED_SHARED STV_DEFAULT"
__nv_reservedSMEM_offset_0_alias:
	.zero		0
	.zero		64


//--------------------- .nv.constant0._Z11euler_gpu_2PfS_fi --------------------------
	.section	.nv.constant0._Z11euler_gpu_2PfS_fi,"a",@progbits
	.sectionflags	@""
	.align	4
.nv.constant0._Z11euler_gpu_2PfS_fi:
	.zero		920


//--------------------- SYMBOLS --------------------------

	.type		.nv.reservedSmem.offset0,@object
	.size		.nv.reservedSmem.offset0,0x4
